//
// Generated by NVIDIA NVVM Compiler
//
// Compiler Build ID: CL-36424714
// Cuda compilation tools, release 13.0, V13.0.88
// Based on NVVM 20.0.0
//

.version 9.0
.target sm_100
.address_size 64

	// .globl	_Z22dotProduct_CUDA_doublePdiS_S_

.visible .entry _Z22dotProduct_CUDA_doublePdiS_S_(
	.param .u64 .ptr .align 1 _Z22dotProduct_CUDA_doublePdiS_S__param_0,
	.param .u32 _Z22dotProduct_CUDA_doublePdiS_S__param_1,
	.param .u64 .ptr .align 1 _Z22dotProduct_CUDA_doublePdiS_S__param_2,
	.param .u64 .ptr .align 1 _Z22dotProduct_CUDA_doublePdiS_S__param_3
)
{
	.reg .pred 	%p<2>;
	.reg .b32 	%r<6>;
	.reg .b64 	%rd<11>;
	.reg .b64 	%fd<4>;

	ld.param.u64 	%rd1, [_Z22dotProduct_CUDA_doublePdiS_S__param_0];
	ld.param.u32 	%r2, [_Z22dotProduct_CUDA_doublePdiS_S__param_1];
	ld.param.u64 	%rd2, [_Z22dotProduct_CUDA_doublePdiS_S__param_2];
	ld.param.u64 	%rd3, [_Z22dotProduct_CUDA_doublePdiS_S__param_3];
	mov.u32 	%r3, %ctaid.x;
	mov.u32 	%r4, %ntid.x;
	mov.u32 	%r5, %tid.x;
	mad.lo.s32 	%r1, %r3, %r4, %r5;
	setp.ge.s32 	%p1, %r1, %r2;
	@%p1 bra 	$L__BB0_2;
	cvta.to.global.u64 	%rd4, %rd3;
	cvta.to.global.u64 	%rd5, %rd2;
	cvta.to.global.u64 	%rd6, %rd1;
	mul.wide.s32 	%rd7, %r1, 8;
	add.s64 	%rd8, %rd4, %rd7;
	ld.global.f64 	%fd1, [%rd8];
	add.s64 	%rd9, %rd5, %rd7;
	ld.global.f64 	%fd2, [%rd9];
	mul.f64 	%fd3, %fd1, %fd2;
	add.s64 	%rd10, %rd6, %rd7;
	st.global.f64 	[%rd10], %fd3;
$L__BB0_2:
	ret;

}
	// .globl	_Z21dotProduct_CUDA_floatPfiS_S_
.visible .entry _Z21dotProduct_CUDA_floatPfiS_S_(
	.param .u64 .ptr .align 1 _Z21dotProduct_CUDA_floatPfiS_S__param_0,
	.param .u32 _Z21dotProduct_CUDA_floatPfiS_S__param_1,
	.param .u64 .ptr .align 1 _Z21dotProduct_CUDA_floatPfiS_S__param_2,
	.param .u64 .ptr .align 1 _Z21dotProduct_CUDA_floatPfiS_S__param_3
)
{
	.reg .pred 	%p<2>;
	.reg .b32 	%r<6>;
	.reg .b32 	%f<4>;
	.reg .b64 	%rd<11>;

	ld.param.u64 	%rd1, [_Z21dotProduct_CUDA_floatPfiS_S__param_0];
	ld.param.u32 	%r2, [_Z21dotProduct_CUDA_floatPfiS_S__param_1];
	ld.param.u64 	%rd2, [_Z21dotProduct_CUDA_floatPfiS_S__param_2];
	ld.param.u64 	%rd3, [_Z21dotProduct_CUDA_floatPfiS_S__param_3];
	mov.u32 	%r3, %ctaid.x;
	mov.u32 	%r4, %ntid.x;
	mov.u32 	%r5, %tid.x;
	mad.lo.s32 	%r1, %r3, %r4, %r5;
	setp.ge.s32 	%p1, %r1, %r2;
	@%p1 bra 	$L__BB1_2;
	cvta.to.global.u64 	%rd4, %rd3;
	cvta.to.global.u64 	%rd5, %rd2;
	cvta.to.global.u64 	%rd6, %rd1;
	mul.wide.s32 	%rd7, %r1, 4;
	add.s64 	%rd8, %rd4, %rd7;
	ld.global.f32 	%f1, [%rd8];
	add.s64 	%rd9, %rd5, %rd7;
	ld.global.f32 	%f2, [%rd9];
	mul.f32 	%f3, %f1, %f2;
	add.s64 	%rd10, %rd6, %rd7;
	st.global.f32 	[%rd10], %f3;
$L__BB1_2:
	ret;

}


// ===== COMPILED SASS (sm_100) =====

	.target	sm_100

	.elftype	@"ET_EXEC"


//--------------------- .note.nv.tkinfo           --------------------------
	.section	.note.nv.tkinfo,"",@"SHT_NOTE"
	.sectionflags	@"SHF_NOTE_NV_TKINFO"
	.tkinfo
        /*0018*/ 	.word	0x00000002
        /*0030*/ 	.string	""
        /*0030*/ 	.string	"ptxas"
        /*0030*/ 	.string	"Cuda compilation tools, release 13.0, V13.0.88"
        /*0030*/ 	.string	"Build cuda_13.0.r13.0/compiler.36424714_0"
        /*0030*/ 	.string	"-arch sm_100 -m 64 "



//--------------------- .note.nv.cuinfo           --------------------------
	.section	.note.nv.cuinfo,"",@"SHT_NOTE"
	.sectionflags	@"SHF_NOTE_NV_CUINFO"
        /*0018*/ 	.short	0x0002
        /*001a*/ 	.short	0x0064
        /*001c*/ 	.short	0x0082
	.zero		2


//--------------------- .nv.info                  --------------------------
	.section	.nv.info,"",@"SHT_CUDA_INFO"
	.align	4


	//----- nvinfo : EIATTR_REGCOUNT
	.align		4
        /*0000*/ 	.byte	0x04, 0x2f
        /*0002*/ 	.short	(.L_1 - .L_0)
	.align		4
.L_0:
        /*0004*/ 	.word	index@(_Z22dotProduct_CUDA_doublePdiS_S_)
        /*0008*/ 	.word	0x0000000e


	//----- nvinfo : EIATTR_FRAME_SIZE
	.align		4
.L_1:
        /*000c*/ 	.byte	0x04, 0x11
        /*000e*/ 	.short	(.L_3 - .L_2)
	.align		4
.L_2:
        /*0010*/ 	.word	index@(_Z22dotProduct_CUDA_doublePdiS_S_)
        /*0014*/ 	.word	0x00000000


	//----- nvinfo : EIATTR_REGCOUNT
	.align		4
.L_3:
        /*0018*/ 	.byte	0x04, 0x2f
        /*001a*/ 	.short	(.L_5 - .L_4)
	.align		4
.L_4:
        /*001c*/ 	.word	index@(_Z21dotProduct_CUDA_floatPfiS_S_)
        /*0020*/ 	.word	0x0000000c


	//----- nvinfo : EIATTR_FRAME_SIZE
	.align		4
.L_5:
        /*0024*/ 	.byte	0x04, 0x11
        /*0026*/ 	.short	(.L_7 - .L_6)
	.align		4
.L_6:
        /*0028*/ 	.word	index@(_Z21dotProduct_CUDA_floatPfiS_S_)
        /*002c*/ 	.word	0x00000000


	//----- nvinfo : EIATTR_MIN_STACK_SIZE
	.align		4
.L_7:
        /*0030*/ 	.byte	0x04, 0x12
        /*0032*/ 	.short	(.L_9 - .L_8)
	.align		4
.L_8:
        /*0034*/ 	.word	index@(_Z21dotProduct_CUDA_floatPfiS_S_)
        /*0038*/ 	.word	0x00000000


	//----- nvinfo : EIATTR_MIN_STACK_SIZE
	.align		4
.L_9:
        /*003c*/ 	.byte	0x04, 0x12
        /*003e*/ 	.short	(.L_11 - .L_10)
	.align		4
.L_10:
        /*0040*/ 	.word	index@(_Z22dotProduct_CUDA_doublePdiS_S_)
        /*0044*/ 	.word	0x00000000
.L_11:


//--------------------- .nv.compat                --------------------------
	.section	.nv.compat,"",@"SHT_CUDA_COMPAT_INFO"
	.align	4
        /*0000*/ 	.byte	0x02, 0x09, 0x00, 0x00, 0x02, 0x02, 0x01, 0x00, 0x02, 0x05, 0x05, 0x00, 0x03, 0x07, 0x01, 0x01
        /*0010*/ 	.byte	0x02, 0x03, 0x00, 0x00, 0x02, 0x06, 0x01, 0x00, 0x04, 0x0b, 0x08, 0x00, 0x01, 0x00, 0x00, 0x00
        /*0020*/ 	.byte	0x00, 0x00, 0x00, 0x00


//--------------------- .nv.info._Z21dotProduct_CUDA_floatPfiS_S_ --------------------------
	.section	.nv.info._Z21dotProduct_CUDA_floatPfiS_S_,"",@"SHT_CUDA_INFO"
	.sectionflags	@""
	.align	4


	//----- nvinfo : EIATTR_CUDA_API_VERSION
	.align		4
        /*0000*/ 	.byte	0x04, 0x37
        /*0002*/ 	.short	(.L_13 - .L_12)
.L_12:
        /*0004*/ 	.word	0x00000082


	//----- nvinfo : EIATTR_KPARAM_INFO
	.align		4
.L_13:
        /*0008*/ 	.byte	0x04, 0x17
        /*000a*/ 	.short	(.L_15 - .L_14)
.L_14:
        /*000c*/ 	.word	0x00000000
        /*0010*/ 	.short	0x0003
        /*0012*/ 	.short	0x0018
        /*0014*/ 	.byte	0x00, 0xf5, 0x21, 0x00


	//----- nvinfo : EIATTR_KPARAM_INFO
	.align		4
.L_15:
        /*0018*/ 	.byte	0x04, 0x17
        /*001a*/ 	.short	(.L_17 - .L_16)
.L_16:
        /*001c*/ 	.word	0x00000000
        /*0020*/ 	.short	0x0002
        /*0022*/ 	.short	0x0010
        /*0024*/ 	.byte	0x00, 0xf5, 0x21, 0x00


	//----- nvinfo : EIATTR_KPARAM_INFO
	.align		4
.L_17:
        /*0028*/ 	.byte	0x04, 0x17
        /*002a*/ 	.short	(.L_19 - .L_18)
.L_18:
        /*002c*/ 	.word	0x00000000
        /*0030*/ 	.short	0x0001
        /*0032*/ 	.short	0x0008
        /*0034*/ 	.byte	0x00, 0xf0, 0x11, 0x00


	//----- nvinfo : EIATTR_KPARAM_INFO
	.align		4
.L_19:
        /*0038*/ 	.byte	0x04, 0x17
        /*003a*/ 	.short	(.L_21 - .L_20)
.L_20:
        /*003c*/ 	.word	0x00000000
        /*0040*/ 	.short	0x0000
        /*0042*/ 	.short	0x0000
        /*0044*/ 	.byte	0x00, 0xf5, 0x21, 0x00


	//----- nvinfo : EIATTR_SPARSE_MMA_MASK
	.align		4
.L_21:
        /*0048*/ 	.byte	0x03, 0x50
        /*004a*/ 	.short	0x0000


	//----- nvinfo : EIATTR_MAXREG_COUNT
	.align		4
        /*004c*/ 	.byte	0x03, 0x1b
        /*004e*/ 	.short	0x00ff


	//----- nvinfo : EIATTR_MERCURY_ISA_VERSION
	.align		4
        /*0050*/ 	.byte	0x03, 0x5f
        /*0052*/ 	.short	0x0101


	//----- nvinfo : EIATTR_VRC_CTA_INIT_COUNT
	.align		4
        /*0054*/ 	.byte	0x02, 0x4a
	.zero		1
	.zero		1


	//----- nvinfo : EIATTR_EXIT_INSTR_OFFSETS
	.align		4
        /*0058*/ 	.byte	0x04, 0x1c
        /*005a*/ 	.short	(.L_23 - .L_22)


	//   ....[0]....
.L_22:
        /*005c*/ 	.word	0x00000070


	//   ....[1]....
        /*0060*/ 	.word	0x00000130


	//----- nvinfo : EIATTR_CBANK_PARAM_SIZE
	.align		4
.L_23:
        /*0064*/ 	.byte	0x03, 0x19
        /*0066*/ 	.short	0x0020


	//----- nvinfo : EIATTR_PARAM_CBANK
	.align		4
        /*0068*/ 	.byte	0x04, 0x0a
        /*006a*/ 	.short	(.L_25 - .L_24)
	.align		4
.L_24:
        /*006c*/ 	.word	index@(.nv.constant0._Z21dotProduct_CUDA_floatPfiS_S_)
        /*0070*/ 	.short	0x0380
        /*0072*/ 	.short	0x0020


	//----- nvinfo : EIATTR_SW_WAR
	.align		4
.L_25:
        /*0074*/ 	.byte	0x04, 0x36
        /*0076*/ 	.short	(.L_27 - .L_26)
.L_26:
        /*0078*/ 	.word	0x00000008
.L_27:


//--------------------- .nv.info._Z22dotProduct_CUDA_doublePdiS_S_ --------------------------
	.section	.nv.info._Z22dotProduct_CUDA_doublePdiS_S_,"",@"SHT_CUDA_INFO"
	.sectionflags	@""
	.align	4


	//----- nvinfo : EIATTR_CUDA_API_VERSION
	.align		4
        /*0000*/ 	.byte	0x04, 0x37
        /*0002*/ 	.short	(.L_29 - .L_28)
.L_28:
        /*0004*/ 	.word	0x00000082


	//----- nvinfo : EIATTR_KPARAM_INFO
	.align		4
.L_29:
        /*0008*/ 	.byte	0x04, 0x17
        /*000a*/ 	.short	(.L_31 - .L_30)
.L_30:
        /*000c*/ 	.word	0x00000000
        /*0010*/ 	.short	0x0003
        /*0012*/ 	.short	0x0018
        /*0014*/ 	.byte	0x00, 0xf5, 0x21, 0x00


	//----- nvinfo : EIATTR_KPARAM_INFO
	.align		4
.L_31:
        /*0018*/ 	.byte	0x04, 0x17
        /*001a*/ 	.short	(.L_33 - .L_32)
.L_32:
        /*001c*/ 	.word	0x00000000
        /*0020*/ 	.short	0x0002
        /*0022*/ 	.short	0x0010
        /*0024*/ 	.byte	0x00, 0xf5, 0x21, 0x00


	//----- nvinfo : EIATTR_KPARAM_INFO
	.align		4
.L_33:
        /*0028*/ 	.byte	0x04, 0x17
        /*002a*/ 	.short	(.L_35 - .L_34)
.L_34:
        /*002c*/ 	.word	0x00000000
        /*0030*/ 	.short	0x0001
        /*0032*/ 	.short	0x0008
        /*0034*/ 	.byte	0x00, 0xf0, 0x11, 0x00


	//----- nvinfo : EIATTR_KPARAM_INFO
	.align		4
.L_35:
        /*0038*/ 	.byte	0x04, 0x17
        /*003a*/ 	.short	(.L_37 - .L_36)
.L_36:
        /*003c*/ 	.word	0x00000000
        /*0040*/ 	.short	0x0000
        /*0042*/ 	.short	0x0000
        /*0044*/ 	.byte	0x00, 0xf5, 0x21, 0x00


	//----- nvinfo : EIATTR_SPARSE_MMA_MASK
	.align		4
.L_37:
        /*0048*/ 	.byte	0x03, 0x50
        /*004a*/ 	.short	0x0000


	//----- nvinfo : EIATTR_MAXREG_COUNT
	.align		4
        /*004c*/ 	.byte	0x03, 0x1b
        /*004e*/ 	.short	0x00ff


	//----- nvinfo : EIATTR_MERCURY_ISA_VERSION
	.align		4
        /*0050*/ 	.byte	0x03, 0x5f
        /*0052*/ 	.short	0x0101


	//----- nvinfo : EIATTR_VRC_CTA_INIT_COUNT
	.align		4
        /*0054*/ 	.byte	0x02, 0x4a
	.zero		1
	.zero		1


	//----- nvinfo : EIATTR_EXIT_INSTR_OFFSETS
	.align		4
        /*0058*/ 	.byte	0x04, 0x1c
        /*005a*/ 	.short	(.L_39 - .L_38)


	//   ....[0]....
.L_38:
        /*005c*/ 	.word	0x00000070


	//   ....[1]....
        /*0060*/ 	.word	0x00000130


	//----- nvinfo : EIATTR_CBANK_PARAM_SIZE
	.align		4
.L_39:
        /*0064*/ 	.byte	0x03, 0x19
        /*0066*/ 	.short	0x0020


	//----- nvinfo : EIATTR_PARAM_CBANK
	.align		4
        /*0068*/ 	.byte	0x04, 0x0a
        /*006a*/ 	.short	(.L_41 - .L_40)
	.align		4
.L_40:
        /*006c*/ 	.word	index@(.nv.constant0._Z22dotProduct_CUDA_doublePdiS_S_)
        /*0070*/ 	.short	0x0380
        /*0072*/ 	.short	0x0020


	//----- nvinfo : EIATTR_SW_WAR
	.align		4
.L_41:
        /*0074*/ 	.byte	0x04, 0x36
        /*0076*/ 	.short	(.L_43 - .L_42)
.L_42:
        /*0078*/ 	.word	0x00000008
.L_43:


//--------------------- .nv.callgraph             --------------------------
	.section	.nv.callgraph,"",@"SHT_CUDA_CALLGRAPH"
	.align	4
	.sectionentsize	8
	.align		4
        /*0000*/ 	.word	0x00000000
	.align		4
        /*0004*/ 	.word	0xffffffff
	.align		4
        /*0008*/ 	.word	0x00000000
	.align		4
        /*000c*/ 	.word	0xfffffffe
	.align		4
        /*0010*/ 	.word	0x00000000
	.align		4
        /*0014*/ 	.word	0xfffffffd
	.align		4
        /*0018*/ 	.word	0x00000000
	.align		4
        /*001c*/ 	.word	0xfffffffc


//--------------------- .text._Z21dotProduct_CUDA_floatPfiS_S_ --------------------------
	.section	.text._Z21dotProduct_CUDA_floatPfiS_S_,"ax",@progbits
	.align	128
        .global         _Z21dotProduct_CUDA_floatPfiS_S_
        .type           _Z21dotProduct_CUDA_floatPfiS_S_,@function
        .size           _Z21dotProduct_CUDA_floatPfiS_S_,(.L_x_2 - _Z21dotProduct_CUDA_floatPfiS_S_)
        .other          _Z21dotProduct_CUDA_floatPfiS_S_,@"STO_CUDA_ENTRY STV_DEFAULT"
_Z21dotProduct_CUDA_floatPfiS_S_:
.text._Z21dotProduct_CUDA_floatPfiS_S_:
[----:B------:R-:W-:Y:S01]  /*0000*/  LDC R1, c[0x0][0x37c] ;  /* 0x0000df00ff017b82 */ /* 0x000fe20000000800 */
[----:B------:R-:W0:Y:S07]  /*0010*/  S2R R0, SR_TID.X ;  /* 0x0000000000007919 */ /* 0x000e2e0000002100 */
[----:B------:R-:W0:Y:S01]  /*0020*/  S2UR UR4, SR_CTAID.X ;  /* 0x00000000000479c3 */ /* 0x000e220000002500 */
[----:B------:R-:W1:Y:S07]  /*0030*/  LDCU UR5, c[0x0][0x388] ;  /* 0x00007100ff0577ac */ /* 0x000e6e0008000800 */
[----:B------:R-:W0:Y:S02]  /*0040*/  LDC R9, c[0x0][0x360] ;  /* 0x0000d800ff097b82 */ /* 0x000e240000000800 */
[----:B0-----:R-:W-:-:S05]  /*0050*/  IMAD R9, R9, UR4, R0 ;  /* 0x0000000409097c24 */ /* 0x001fca000f8e0200 */
[----:B-1----:R-:W-:-:S13]  /*0060*/  ISETP.GE.AND P0, PT, R9, UR5, PT ;  /* 0x0000000509007c0c */ /* 0x002fda000bf06270 */
[----:B------:R-:W-:Y:S05]  /*0070*/  @P0 EXIT ;  /* 0x000000000000094d */ /* 0x000fea0003800000 */
[----:B------:R-:W0:Y:S01]  /*0080*/  LDC.64 R2, c[0x0][0x398] ;  /* 0x0000e600ff027b82 */ /* 0x000e220000000a00 */
[----:B------:R-:W1:Y:S07]  /*0090*/  LDCU.64 UR4, c[0x0][0x358] ;  /* 0x00006b00ff0477ac */ /* 0x000e6e0008000a00 */
[----:B------:R-:W2:Y:S08]  /*00a0*/  LDC.64 R4, c[0x0][0x390] ;  /* 0x0000e400ff047b82 */ /* 0x000eb00000000a00 */
[----:B------:R-:W3:Y:S01]  /*00b0*/  LDC.64 R6, c[0x0][0x380] ;  /* 0x0000e000ff067b82 */ /* 0x000ee20000000a00 */
[----:B0-----:R-:W-:-:S06]  /*00c0*/  IMAD.WIDE R2, R9, 0x4, R2 ;  /* 0x0000000409027825 */ /* 0x001fcc00078e0202 */
[----:B-1----:R-:W4:Y:S01]  /*00d0*/  LDG.E R2, desc[UR4][R2.64] ;  /* 0x0000000402027981 */ /* 0x002f22000c1e1900 */
[----:B--2---:R-:W-:-:S06]  /*00e0*/  IMAD.WIDE R4, R9, 0x4, R4 ;  /* 0x0000000409047825 */ /* 0x004fcc00078e0204 */
[----:B------:R-:W4:Y:S01]  /*00f0*/  LDG.E R5, desc[UR4][R4.64] ;  /* 0x0000000404057981 */ /* 0x000f22000c1e1900 */
[----:B---3--:R-:W-:-:S04]  /*0100*/  IMAD.WIDE R6, R9, 0x4, R6 ;  /* 0x0000000409067825 */ /* 0x008fc800078e0206 */
[----:B----4-:R-:W-:-:S05]  /*0110*/  FMUL R9, R2, R5 ;  /* 0x0000000502097220 */ /* 0x010fca0000400000 */
[----:B------:R-:W-:Y:S01]  /*0120*/  STG.E desc[UR4][R6.64], R9 ;  /* 0x0000000906007986 */ /* 0x000fe2000c101904 */
[----:B------:R-:W-:Y:S05]  /*0130*/  EXIT ;  /* 0x000000000000794d */ /* 0x000fea0003800000 */
.L_x_0:
[----:B------:R-:W-:-:S00]  /*0140*/  BRA `(.L_x_0) ;  /* 0xfffffffc00fc7947 */ /* 0x000fc0000383ffff */
[----:B------:R-:W-:-:S00]  /*0150*/  NOP ;  /* 0x0000000000007918 */ /* 0x000fc00000000000 */
        /* <DEDUP_REMOVED lines=10> */
.L_x_2:


//--------------------- .text._Z22dotProduct_CUDA_doublePdiS_S_ --------------------------
	.section	.text._Z22dotProduct_CUDA_doublePdiS_S_,"ax",@progbits
	.align	128
        .global         _Z22dotProduct_CUDA_doublePdiS_S_
        .type           _Z22dotProduct_CUDA_doublePdiS_S_,@function
        .size           _Z22dotProduct_CUDA_doublePdiS_S_,(.L_x_3 - _Z22dotProduct_CUDA_doublePdiS_S_)
        .other          _Z22dotProduct_CUDA_doublePdiS_S_,@"STO_CUDA_ENTRY STV_DEFAULT"
_Z22dotProduct_CUDA_doublePdiS_S_:
.text._Z22dotProduct_CUDA_doublePdiS_S_:
        /* <DEDUP_REMOVED lines=13> */
[----:B-1----:R-:W4:Y:S01]  /*00d0*/  LDG.E.64 R2, desc[UR4][R2.64] ;  /* 0x0000000402027981 */ /* 0x002f22000c1e1b00 */
[----:B--2---:R-:W-:-:S06]  /*00e0*/  IMAD.WIDE R4, R11, 0x8, R4 ;  /* 0x000000080b047825 */ /* 0x004fcc00078e0204 */
[----:B------:R-:W4:Y:S01]  /*00f0*/  LDG.E.64 R4, desc[UR4][R4.64] ;  /* 0x0000000404047981 */ /* 0x000f22000c1e1b00 */
[----:B---3--:R-:W-:Y:S01]  /*0100*/  IMAD.WIDE R8, R11, 0x8, R8 ;  /* 0x000000080b087825 */ /* 0x008fe200078e0208 */
[----:B----4-:R-:W-:-:S07]  /*0110*/  DMUL R6, R2, R4 ;  /* 0x0000000402067228 */ /* 0x010fce0000000000 */
[----:B------:R-:W-:Y:S01]  /*0120*/  STG.E.64 desc[UR4][R8.64], R6 ;  /* 0x0000000608007986 */ /* 0x000fe2000c101b04 */
[----:B------:R-:W-:Y:S05]  /*0130*/  EXIT ;  /* 0x000000000000794d */ /* 0x000fea0003800000 */
.L_x_1:
        /* <DEDUP_REMOVED lines=12> */
.L_x_3:


//--------------------- .nv.shared.reserved.0     --------------------------
	.section	.nv.shared.reserved.0,"aw",@nobits
	.weak		__nv_reservedSMEM_offset_0_alias
	.size		__nv_reservedSMEM_offset_0_alias, 0, 64
	.other		__nv_reservedSMEM_offset_0_alias,@"STO_CUDA_RESERVED_SHARED STV_DEFAULT"
__nv_reservedSMEM_offset_0_alias:
	.zero		0
	.zero		64


//--------------------- .nv.constant0._Z21dotProduct_CUDA_floatPfiS_S_ --------------------------
	.section	.nv.constant0._Z21dotProduct_CUDA_floatPfiS_S_,"a",@progbits
	.sectionflags	@""
	.align	4
.nv.constant0._Z21dotProduct_CUDA_floatPfiS_S_:
	.zero		928


//--------------------- .nv.constant0._Z22dotProduct_CUDA_doublePdiS_S_ --------------------------
	.section	.nv.constant0._Z22dotProduct_CUDA_doublePdiS_S_,"a",@progbits
	.sectionflags	@""
	.align	4
.nv.constant0._Z22dotProduct_CUDA_doublePdiS_S_:
	.zero		928


//--------------------- SYMBOLS --------------------------

	.type		.nv.reservedSmem.offset0,@object
	.size		.nv.reservedSmem.offset0,0x4
